	.headerflags	@"EF_CUDA_TEXMODE_UNIFIED EF_CUDA_64BIT_ADDRESS EF_CUDA_ACCELERATORS EF_CUDA_SM90 EF_CUDA_VIRTUAL_SM(EF_CUDA_SM90)"
	.elftype	@"ET_EXEC"


//--------------------- .nv.info                  --------------------------
	.section	.nv.info,"",@"SHT_CUDA_INFO"
	.align	4


	//----- nvinfo : EIATTR_REGCOUNT
	.align		4
        /*0000*/ 	.byte	0x04, 0x2f
        /*0002*/ 	.short	(.L_1 - .L_0)
	.align		4
.L_0:
        /*0004*/ 	.word	index@(triton_poi_fused__to_copy_add_arange_mul_11)
        /*0008*/ 	.word	0x0000000a


	//----- nvinfo : EIATTR_MIN_STACK_SIZE
	.align		4
.L_1:
        /*000c*/ 	.byte	0x04, 0x12
        /*000e*/ 	.short	(.L_3 - .L_2)
	.align		4
.L_2:
        /*0010*/ 	.word	index@(triton_poi_fused__to_copy_add_arange_mul_11)
        /*0014*/ 	.word	0x00000000


	//----- nvinfo : EIATTR_FRAME_SIZE
	.align		4
.L_3:
        /*0018*/ 	.byte	0x04, 0x11
        /*001a*/ 	.short	(.L_5 - .L_4)
	.align		4
.L_4:
        /*001c*/ 	.word	index@(triton_poi_fused__to_copy_add_arange_mul_11)
        /*0020*/ 	.word	0x00000000


	//----- nvinfo : EIATTR_MIN_STACK_SIZE
	.align		4
.L_5:
        /*0024*/ 	.byte	0x04, 0x12
        /*0026*/ 	.short	(.L_7 - .L_6)
	.align		4
.L_6:
        /*0028*/ 	.word	index@(triton_poi_fused__to_copy_add_arange_mul_11)
        /*002c*/ 	.word	0x00000000
.L_7:


//--------------------- .nv.info.triton_poi_fused__to_copy_add_arange_mul_11 --------------------------
	.section	.nv.info.triton_poi_fused__to_copy_add_arange_mul_11,"",@"SHT_CUDA_INFO"
	.sectionflags	@""
	.align	4


	//----- nvinfo : EIATTR_CUDA_API_VERSION
	.align		4
        /*0000*/ 	.byte	0x04, 0x37
        /*0002*/ 	.short	(.L_9 - .L_8)
.L_8:
        /*0004*/ 	.word	0x0000007c


	//----- nvinfo : EIATTR_KPARAM_INFO
	.align		4
.L_9:
        /*0008*/ 	.byte	0x04, 0x17
        /*000a*/ 	.short	(.L_11 - .L_10)
.L_10:
        /*000c*/ 	.word	0x00000000
        /*0010*/ 	.short	0x0001
        /*0012*/ 	.short	0x0008
        /*0014*/ 	.byte	0x00, 0xf0, 0x11, 0x00


	//----- nvinfo : EIATTR_KPARAM_INFO
	.align		4
.L_11:
        /*0018*/ 	.byte	0x04, 0x17
        /*001a*/ 	.short	(.L_13 - .L_12)
.L_12:
        /*001c*/ 	.word	0x00000000
        /*0020*/ 	.short	0x0000
        /*0022*/ 	.short	0x0000
        /*0024*/ 	.byte	0x00, 0xf4, 0x21, 0x00


	//----- nvinfo : EIATTR_SPARSE_MMA_MASK
	.align		4
.L_13:
        /*0028*/ 	.byte	0x03, 0x50
        /*002a*/ 	.short	0x0000


	//----- nvinfo : EIATTR_MAXREG_COUNT
	.align		4
        /*002c*/ 	.byte	0x03, 0x1b
        /*002e*/ 	.short	0x00ff


	//----- nvinfo : EIATTR_EXIT_INSTR_OFFSETS
	.align		4
        /*0030*/ 	.byte	0x04, 0x1c
        /*0032*/ 	.short	(.L_15 - .L_14)


	//   ....[0]....
.L_14:
        /*0034*/ 	.word	0x00000120


	//   ....[1]....
        /*0038*/ 	.word	0x00000150


	//----- nvinfo : EIATTR_REQNTID
	.align		4
.L_15:
        /*003c*/ 	.byte	0x04, 0x10
        /*003e*/ 	.short	(.L_17 - .L_16)
.L_16:
        /*0040*/ 	.word	0x00000020
        /*0044*/ 	.word	0x00000001
        /*0048*/ 	.word	0x00000001


	//----- nvinfo : EIATTR_CBANK_PARAM_SIZE
	.align		4
.L_17:
        /*004c*/ 	.byte	0x03, 0x19
        /*004e*/ 	.short	0x000c


	//----- nvinfo : EIATTR_PARAM_CBANK
	.align		4
        /*0050*/ 	.byte	0x04, 0x0a
        /*0052*/ 	.short	(.L_19 - .L_18)
	.align		4
.L_18:
        /*0054*/ 	.word	index@(.nv.constant0.triton_poi_fused__to_copy_add_arange_mul_11)
        /*0058*/ 	.short	0x0210
        /*005a*/ 	.short	0x000c


	//----- nvinfo : EIATTR_SW_WAR
	.align		4
.L_19:
        /*005c*/ 	.byte	0x04, 0x36
        /*005e*/ 	.short	(.L_21 - .L_20)
.L_20:
        /*0060*/ 	.word	0x00000008
.L_21:


//--------------------- .nv.callgraph             --------------------------
	.section	.nv.callgraph,"",@"SHT_CUDA_CALLGRAPH"
	.align	4
	.sectionentsize	8
	.align		4
        /*0000*/ 	.word	0x00000000
	.align		4
        /*0004*/ 	.word	0xffffffff
	.align		4
        /*0008*/ 	.word	0x00000000
	.align		4
        /*000c*/ 	.word	0xfffffffe
	.align		4
        /*0010*/ 	.word	0x00000000
	.align		4
        /*0014*/ 	.word	0xfffffffd
	.align		4
        /*0018*/ 	.word	0x00000000
	.align		4
        /*001c*/ 	.word	0xfffffffc


//--------------------- .text.triton_poi_fused__to_copy_add_arange_mul_11 --------------------------
	.section	.text.triton_poi_fused__to_copy_add_arange_mul_11,"ax",@progbits
	.align	128
        .global         triton_poi_fused__to_copy_add_arange_mul_11
        .type           triton_poi_fused__to_copy_add_arange_mul_11,@function
        .size           triton_poi_fused__to_copy_add_arange_mul_11,(.L_x_1 - triton_poi_fused__to_copy_add_arange_mul_11)
        .other          triton_poi_fused__to_copy_add_arange_mul_11,@"STO_CUDA_ENTRY STV_DEFAULT"
triton_poi_fused__to_copy_add_arange_mul_11:
.text.triton_poi_fused__to_copy_add_arange_mul_11:
[----:B------:R-:W0:Y:S02]  /*0000*/  LDC R1, c[0x0][0x28] ;  /* 0x00000a00ff017b82 */ /* 0x000e240000000800 */
[----:B------:R-:W1:Y:S01]  /*0010*/  S2R R0, SR_TID.X ;  /* 0x0000000000007919 */ /* 0x000e620000002100 */
[----:B------:R-:W2:Y:S01]  /*0020*/  LDC.64 R2, c[0x0][0x210] ;  /* 0x00008400ff027b82 */ /* 0x000ea20000000a00 */
[----:B------:R-:W3:Y:S01]  /*0030*/  S2R R5, SR_CTAID.X ;  /* 0x0000000000057919 */ /* 0x000ee20000002500 */
[----:B-1----:R-:W-:-:S05]  /*0040*/  IMAD.SHL.U32 R0, R0, 0x2, RZ ;  /* 0x0000000200007824 */ /* 0x002fca00078e00ff */
[----:B------:R-:W-:-:S05]  /*0050*/  LOP3.LUT R0, R0, 0x3e, RZ, 0xc0, !PT ;  /* 0x0000003e00007812 */ /* 0x000fca00078ec0ff */
[----:B---3--:R-:W-:-:S04]  /*0060*/  IMAD R5, R5, 0x40, R0 ;  /* 0x0000004005057824 */ /* 0x008fc800078e0200 */
[C---:B------:R-:W-:Y:S01]  /*0070*/  VIADD R0, R5.reuse, 0x1 ;  /* 0x0000000105007836 */ /* 0x040fe20000000000 */
[----:B------:R-:W-:Y:S01]  /*0080*/  I2FP.F32.S32 R4, R5 ;  /* 0x0000000500047245 */ /* 0x000fe20000201400 */
[C---:B--2---:R-:W-:Y:S01]  /*0090*/  IMAD.WIDE R2, R5.reuse, 0x8, R2 ;  /* 0x0000000805027825 */ /* 0x044fe200078e0202 */
[----:B------:R-:W-:Y:S02]  /*00a0*/  ISETP.GE.AND P0, PT, R5, 0x40, PT ;  /* 0x000000400500780c */ /* 0x000fe40003f06270 */
[----:B------:R-:W-:Y:S01]  /*00b0*/  I2FP.F32.S32 R0, R0 ;  /* 0x0000000000007245 */ /* 0x000fe20000201400 */
[----:B------:R-:W-:-:S04]  /*00c0*/  FMUL R4, R4, 0.5 ;  /* 0x3f00000004047820 */ /* 0x000fc80000400000 */
[----:B------:R-:W-:Y:S02]  /*00d0*/  FMUL R0, R0, 0.5 ;  /* 0x3f00000000007820 */ /* 0x000fe40000400000 */
[----:B------:R-:W1:Y:S08]  /*00e0*/  F2I.TRUNC.NTZ R4, R4 ;  /* 0x0000000400047305 */ /* 0x000e70000020f100 */
[----:B------:R-:W2:Y:S01]  /*00f0*/  F2I.TRUNC.NTZ R6, R0 ;  /* 0x0000000000067305 */ /* 0x000ea2000020f100 */
[----:B-1----:R-:W-:-:S02]  /*0100*/  SHF.R.S32.HI R5, RZ, 0x1f, R4 ;  /* 0x0000001fff057819 */ /* 0x002fc40000011404 */
[----:B--2---:R-:W-:Y:S01]  /*0110*/  SHF.R.S32.HI R7, RZ, 0x1f, R6 ;  /* 0x0000001fff077819 */ /* 0x004fe20000011406 */
[----:B------:R-:W-:Y:S06]  /*0120*/  @P0 EXIT ;  /* 0x000000000000094d */ /* 0x000fec0003800000 */
[----:B------:R-:W-:Y:S02]  /*0130*/  ULDC.64 UR4, c[0x0][0x208] ;  /* 0x0000820000047ab9 */ /* 0x000fe40000000a00 */
[----:B------:R-:W-:Y:S01]  /*0140*/  STG.E.128 desc[UR4][R2.64], R4 ;  /* 0x0000000402007986 */ /* 0x000fe2000c101d04 */
[----:B------:R-:W-:Y:S05]  /*0150*/  EXIT ;  /* 0x000000000000794d */ /* 0x000fea0003800000 */
.L_x_0:
[----:B------:R-:W-:-:S00]  /*0160*/  BRA `(.L_x_0) ;  /* 0xfffffffc00fc7947 */ /* 0x000fc0000383ffff */
[----:B------:R-:W-:-:S00]  /*0170*/  NOP ;  /* 0x0000000000007918 */ /* 0x000fc00000000000 */
        /* <DEDUP_REMOVED lines=8> */
.L_x_1:


//--------------------- .nv.constant0.triton_poi_fused__to_copy_add_arange_mul_11 --------------------------
	.section	.nv.constant0.triton_poi_fused__to_copy_add_arange_mul_11,"a",@progbits
	.sectionflags	@""
	.align	4
.nv.constant0.triton_poi_fused__to_copy_add_arange_mul_11:
	.zero		540
